	.headerflags	@"EF_CUDA_TEXMODE_UNIFIED EF_CUDA_64BIT_ADDRESS EF_CUDA_ACCELERATORS EF_CUDA_SM90 EF_CUDA_VIRTUAL_SM(EF_CUDA_SM90)"
	.elftype	@"ET_EXEC"


//--------------------- .nv.info                  --------------------------
	.section	.nv.info,"",@"SHT_CUDA_INFO"
	.align	4


	//----- nvinfo : EIATTR_REGCOUNT
	.align		4
        /*0000*/ 	.byte	0x04, 0x2f
        /*0002*/ 	.short	(.L_3 - .L_2)
	.align		4
.L_2:
        /*0004*/ 	.word	index@(triton_poi_fused__native_batch_norm_legit_no_training_convolution_relu_1)
        /*0008*/ 	.word	0x00000017


	//----- nvinfo : EIATTR_MIN_STACK_SIZE
	.align		4
.L_3:
        /*000c*/ 	.byte	0x04, 0x12
        /*000e*/ 	.short	(.L_5 - .L_4)
	.align		4
.L_4:
        /*0010*/ 	.word	index@(triton_poi_fused__native_batch_norm_legit_no_training_convolution_relu_1)
        /*0014*/ 	.word	0x00000000


	//----- nvinfo : EIATTR_FRAME_SIZE
	.align		4
.L_5:
        /*0018*/ 	.byte	0x04, 0x11
        /*001a*/ 	.short	(.L_7 - .L_6)
	.align		4
.L_6:
        /*001c*/ 	.word	index@(triton_poi_fused__native_batch_norm_legit_no_training_convolution_relu_1)
        /*0020*/ 	.word	0x00000000


	//----- nvinfo : EIATTR_MIN_STACK_SIZE
	.align		4
.L_7:
        /*0024*/ 	.byte	0x04, 0x12
        /*0026*/ 	.short	(.L_9 - .L_8)
	.align		4
.L_8:
        /*0028*/ 	.word	index@(triton_poi_fused__native_batch_norm_legit_no_training_convolution_relu_1)
        /*002c*/ 	.word	0x00000000
.L_9:


//--------------------- .nv.info.triton_poi_fused__native_batch_norm_legit_no_training_convolution_relu_1 --------------------------
	.section	.nv.info.triton_poi_fused__native_batch_norm_legit_no_training_convolution_relu_1,"",@"SHT_CUDA_INFO"
	.sectionflags	@""
	.align	4


	//----- nvinfo : EIATTR_CUDA_API_VERSION
	.align		4
        /*0000*/ 	.byte	0x04, 0x37
        /*0002*/ 	.short	(.L_11 - .L_10)
.L_10:
        /*0004*/ 	.word	0x0000007c


	//----- nvinfo : EIATTR_KPARAM_INFO
	.align		4
.L_11:
        /*0008*/ 	.byte	0x04, 0x17
        /*000a*/ 	.short	(.L_13 - .L_12)
.L_12:
        /*000c*/ 	.word	0x00000000
        /*0010*/ 	.short	0x0007
        /*0012*/ 	.short	0x0038
        /*0014*/ 	.byte	0x00, 0xf0, 0x11, 0x00


	//----- nvinfo : EIATTR_KPARAM_INFO
	.align		4
.L_13:
        /*0018*/ 	.byte	0x04, 0x17
        /*001a*/ 	.short	(.L_15 - .L_14)
.L_14:
        /*001c*/ 	.word	0x00000000
        /*0020*/ 	.short	0x0006
        /*0022*/ 	.short	0x0030
        /*0024*/ 	.byte	0x00, 0xf4, 0x21, 0x00


	//----- nvinfo : EIATTR_KPARAM_INFO
	.align		4
.L_15:
        /*0028*/ 	.byte	0x04, 0x17
        /*002a*/ 	.short	(.L_17 - .L_16)
.L_16:
        /*002c*/ 	.word	0x00000000
        /*0030*/ 	.short	0x0005
        /*0032*/ 	.short	0x0028
        /*0034*/ 	.byte	0x00, 0xf4, 0x21, 0x00


	//----- nvinfo : EIATTR_KPARAM_INFO
	.align		4
.L_17:
        /*0038*/ 	.byte	0x04, 0x17
        /*003a*/ 	.short	(.L_19 - .L_18)
.L_18:
        /*003c*/ 	.word	0x00000000
        /*0040*/ 	.short	0x0004
        /*0042*/ 	.short	0x0020
        /*0044*/ 	.byte	0x00, 0xf4, 0x21, 0x00


	//----- nvinfo : EIATTR_KPARAM_INFO
	.align		4
.L_19:
        /*0048*/ 	.byte	0x04, 0x17
        /*004a*/ 	.short	(.L_21 - .L_20)
.L_20:
        /*004c*/ 	.word	0x00000000
        /*0050*/ 	.short	0x0003
        /*0052*/ 	.short	0x0018
        /*0054*/ 	.byte	0x00, 0xf4, 0x21, 0x00


	//----- nvinfo : EIATTR_KPARAM_INFO
	.align		4
.L_21:
        /*0058*/ 	.byte	0x04, 0x17
        /*005a*/ 	.short	(.L_23 - .L_22)
.L_22:
        /*005c*/ 	.word	0x00000000
        /*0060*/ 	.short	0x0002
        /*0062*/ 	.short	0x0010
        /*0064*/ 	.byte	0x00, 0xf4, 0x21, 0x00


	//----- nvinfo : EIATTR_KPARAM_INFO
	.align		4
.L_23:
        /*0068*/ 	.byte	0x04, 0x17
        /*006a*/ 	.short	(.L_25 - .L_24)
.L_24:
        /*006c*/ 	.word	0x00000000
        /*0070*/ 	.short	0x0001
        /*0072*/ 	.short	0x0008
        /*0074*/ 	.byte	0x00, 0xf4, 0x21, 0x00


	//----- nvinfo : EIATTR_KPARAM_INFO
	.align		4
.L_25:
        /*0078*/ 	.byte	0x04, 0x17
        /*007a*/ 	.short	(.L_27 - .L_26)
.L_26:
        /*007c*/ 	.word	0x00000000
        /*0080*/ 	.short	0x0000
        /*0082*/ 	.short	0x0000
        /*0084*/ 	.byte	0x00, 0xf4, 0x21, 0x00


	//----- nvinfo : EIATTR_SPARSE_MMA_MASK
	.align		4
.L_27:
        /*0088*/ 	.byte	0x03, 0x50
        /*008a*/ 	.short	0x0000


	//----- nvinfo : EIATTR_MAXREG_COUNT
	.align		4
        /*008c*/ 	.byte	0x03, 0x1b
        /*008e*/ 	.short	0x00ff


	//----- nvinfo : EIATTR_EXIT_INSTR_OFFSETS
	.align		4
        /*0090*/ 	.byte	0x04, 0x1c
        /*0092*/ 	.short	(.L_29 - .L_28)


	//   ....[0]....
.L_28:
        /*0094*/ 	.word	0x00000370


	//   ....[1]....
        /*0098*/ 	.word	0x00000390


	//----- nvinfo : EIATTR_REQNTID
	.align		4
.L_29:
        /*009c*/ 	.byte	0x04, 0x10
        /*009e*/ 	.short	(.L_31 - .L_30)
.L_30:
        /*00a0*/ 	.word	0x00000080
        /*00a4*/ 	.word	0x00000001
        /*00a8*/ 	.word	0x00000001


	//----- nvinfo : EIATTR_CBANK_PARAM_SIZE
	.align		4
.L_31:
        /*00ac*/ 	.byte	0x03, 0x19
        /*00ae*/ 	.short	0x003c


	//----- nvinfo : EIATTR_PARAM_CBANK
	.align		4
        /*00b0*/ 	.byte	0x04, 0x0a
        /*00b2*/ 	.short	(.L_33 - .L_32)
	.align		4
.L_32:
        /*00b4*/ 	.word	index@(.nv.constant0.triton_poi_fused__native_batch_norm_legit_no_training_convolution_relu_1)
        /*00b8*/ 	.short	0x0210
        /*00ba*/ 	.short	0x003c


	//----- nvinfo : EIATTR_SW_WAR
	.align		4
.L_33:
        /*00bc*/ 	.byte	0x04, 0x36
        /*00be*/ 	.short	(.L_35 - .L_34)
.L_34:
        /*00c0*/ 	.word	0x00000008
.L_35:


//--------------------- .nv.callgraph             --------------------------
	.section	.nv.callgraph,"",@"SHT_CUDA_CALLGRAPH"
	.align	4
	.sectionentsize	8
	.align		4
        /*0000*/ 	.word	0x00000000
	.align		4
        /*0004*/ 	.word	0xffffffff
	.align		4
        /*0008*/ 	.word	0x00000000
	.align		4
        /*000c*/ 	.word	0xfffffffe
	.align		4
        /*0010*/ 	.word	0x00000000
	.align		4
        /*0014*/ 	.word	0xfffffffd
	.align		4
        /*0018*/ 	.word	0x00000000
	.align		4
        /*001c*/ 	.word	0xfffffffc


//--------------------- .nv.constant4             --------------------------
	.section	.nv.constant4,"a",@progbits
	.align	8
	.align		8
.nv.constant4:
        /*0000*/ 	.dword	_$_str
	.align		8
        /*0008*/ 	.dword	_$_str_$_2


//--------------------- .text.triton_poi_fused__native_batch_norm_legit_no_training_convolution_relu_1 --------------------------
	.section	.text.triton_poi_fused__native_batch_norm_legit_no_training_convolution_relu_1,"ax",@progbits
	.align	128
        .global         triton_poi_fused__native_batch_norm_legit_no_training_convolution_relu_1
        .type           triton_poi_fused__native_batch_norm_legit_no_training_convolution_relu_1,@function
        .size           triton_poi_fused__native_batch_norm_legit_no_training_convolution_relu_1,(.L_x_1 - triton_poi_fused__native_batch_norm_legit_no_training_convolution_relu_1)
        .other          triton_poi_fused__native_batch_norm_legit_no_training_convolution_relu_1,@"STO_CUDA_ENTRY STV_DEFAULT"
triton_poi_fused__native_batch_norm_legit_no_training_convolution_relu_1:
.text.triton_poi_fused__native_batch_norm_legit_no_training_convolution_relu_1:
[----:B------:R-:W0:Y:S01]  /*0000*/  LDC R1, c[0x0][0x28] ;  /* 0x00000a00ff017b82 */ /* 0x000e220000000800 */
[----:B------:R-:W1:Y:S07]  /*0010*/  S2R R0, SR_TID.X ;  /* 0x0000000000007919 */ /* 0x000e6e0000002100 */
[----:B------:R-:W2:Y:S01]  /*0020*/  LDC.64 R12, c[0x0][0x228] ;  /* 0x00008a00ff0c7b82 */ /* 0x000ea20000000a00 */
[----:B------:R-:W-:Y:S01]  /*0030*/  CS2R R4, SRZ ;  /* 0x0000000000047805 */ /* 0x000fe2000001ff00 */
[----:B------:R-:W-:Y:S01]  /*0040*/  ULDC.64 UR4, c[0x0][0x208] ;  /* 0x0000820000047ab9 */ /* 0x000fe20000000a00 */
[----:B------:R-:W3:Y:S05]  /*0050*/  S2R R3, SR_CTAID.X ;  /* 0x0000000000037919 */ /* 0x000eea0000002500 */
[----:B------:R-:W4:Y:S08]  /*0060*/  LDC.64 R10, c[0x0][0x218] ;  /* 0x00008600ff0a7b82 */ /* 0x000f300000000a00 */
[----:B------:R-:W5:Y:S08]  /*0070*/  LDC.64 R14, c[0x0][0x220] ;  /* 0x00008800ff0e7b82 */ /* 0x000f700000000a00 */
[----:B------:R-:W5:Y:S01]  /*0080*/  LDC.64 R16, c[0x0][0x230] ;  /* 0x00008c00ff107b82 */ /* 0x000f620000000a00 */
[----:B-1----:R-:W-:-:S07]  /*0090*/  LOP3.LUT R0, R0, 0x7f, RZ, 0xc0, !PT ;  /* 0x0000007f00007812 */ /* 0x002fce00078ec0ff */
[----:B------:R-:W1:Y:S01]  /*00a0*/  LDC.64 R6, c[0x0][0x238] ;  /* 0x00008e00ff067b82 */ /* 0x000e620000000a00 */
[----:B---3--:R-:W-:Y:S02]  /*00b0*/  SHF.R.S32.HI R2, RZ, 0x18, R3 ;  /* 0x00000018ff027819 */ /* 0x008fe40000011403 */
[----:B------:R-:W-:Y:S02]  /*00c0*/  LEA R0, R3, R0, 0x7 ;  /* 0x0000000003007211 */ /* 0x000fe400078e38ff */
[----:B------:R-:W-:Y:S02]  /*00d0*/  SGXT R3, R2, 0x1 ;  /* 0x000000010203781a */ /* 0x000fe40000000200 */
[----:B------:R-:W-:Y:S02]  /*00e0*/  ISETP.GE.AND P0, PT, R0, 0x100, PT ;  /* 0x000001000000780c */ /* 0x000fe40003f06270 */
[----:B------:R-:W-:-:S04]  /*00f0*/  LEA.HI R3, R3, R0, RZ, 0x4 ;  /* 0x0000000003037211 */ /* 0x000fc800078f20ff */
[----:B------:R-:W-:-:S04]  /*0100*/  SHF.R.S32.HI R3, RZ, 0x4, R3 ;  /* 0x00000004ff037819 */ /* 0x000fc80000011403 */
[----:B------:R-:W-:-:S04]  /*0110*/  LEA.HI R2, R3, R3, RZ, 0x2 ;  /* 0x0000000303027211 */ /* 0x000fc800078f10ff */
[----:B------:R-:W-:-:S04]  /*0120*/  LOP3.LUT R2, R2, 0xfffffffc, RZ, 0xc0, !PT ;  /* 0xfffffffc02027812 */ /* 0x000fc800078ec0ff */
[----:B------:R-:W-:Y:S02]  /*0130*/  IADD3 R19, R3, -R2, RZ ;  /* 0x8000000203137210 */ /* 0x000fe40007ffe0ff */
[----:B------:R-:W3:Y:S03]  /*0140*/  LDC.64 R2, c[0x0][0x210] ;  /* 0x00008400ff027b82 */ /* 0x000ee60000000a00 */
[----:B--2---:R-:W-:-:S05]  /*0150*/  IMAD.WIDE R12, R19, 0x4, R12 ;  /* 0x00000004130c7825 */ /* 0x004fca00078e020c */
[----:B------:R5:W2:Y:S01]  /*0160*/  @!P0 LDG.E.EL R4, desc[UR4][R12.64] ;  /* 0x000000040c048981 */ /* 0x000aa2000c2e1900 */
[----:B------:R-:W-:Y:S01]  /*0170*/  CS2R R8, SRZ ;  /* 0x0000000000087805 */ /* 0x000fe2000001ff00 */
[----:B----4-:R-:W-:-:S05]  /*0180*/  IMAD.WIDE R10, R19, 0x4, R10 ;  /* 0x00000004130a7825 */ /* 0x010fca00078e020a */
[----:B------:R4:W2:Y:S01]  /*0190*/  @!P0 LDG.E.EL R8, desc[UR4][R10.64] ;  /* 0x000000040a088981 */ /* 0x0008a2000c2e1900 */
[----:B-----5:R-:W-:-:S04]  /*01a0*/  IMAD.WIDE R12, R19, 0x4, R14 ;  /* 0x00000004130c7825 */ /* 0x020fc800078e020e */
[----:B---3--:R-:W-:Y:S01]  /*01b0*/  IMAD.WIDE R2, R0, 0x4, R2 ;  /* 0x0000000400027825 */ /* 0x008fe200078e0202 */
[----:B------:R-:W3:Y:S04]  /*01c0*/  @!P0 LDG.E.EL R9, desc[UR4][R12.64] ;  /* 0x000000040c098981 */ /* 0x000ee8000c2e1900 */
[----:B------:R-:W5:Y:S01]  /*01d0*/  @!P0 LDG.E R5, desc[UR4][R2.64] ;  /* 0x0000000402058981 */ /* 0x000f62000c1e1900 */
[----:B0-----:R-:W-:-:S04]  /*01e0*/  IMAD.WIDE R14, R19, 0x4, R16 ;  /* 0x00000004130e7825 */ /* 0x001fc800078e0210 */
[----:B-1----:R-:W-:Y:S01]  /*01f0*/  IMAD.WIDE R16, R19, 0x4, R6 ;  /* 0x0000000413107825 */ /* 0x002fe200078e0206 */
[----:B------:R-:W-:Y:S01]  /*0200*/  CS2R R18, SRZ ;  /* 0x0000000000127805 */ /* 0x000fe2000001ff00 */
[----:B----4-:R-:W-:Y:S01]  /*0210*/  HFMA2.MMA R11, -RZ, RZ, 1.625, 0 ;  /* 0x3e800000ff0b7435 */ /* 0x010fe200000001ff */
[----:B------:R-:W0:Y:S04]  /*0220*/  LDC.64 R6, c[0x0][0x240] ;  /* 0x00009000ff067b82 */ /* 0x000e280000000a00 */
[----:B------:R-:W4:Y:S04]  /*0230*/  @!P0 LDG.E.EL R18, desc[UR4][R14.64] ;  /* 0x000000040e128981 */ /* 0x000f28000c2e1900 */
[----:B------:R-:W4:Y:S01]  /*0240*/  @!P0 LDG.E.EL R19, desc[UR4][R16.64] ;  /* 0x0000000410138981 */ /* 0x000f22000c2e1900 */
[----:B0-----:R-:W-:-:S04]  /*0250*/  IMAD.WIDE R6, R0, 0x4, R6 ;  /* 0x0000000400067825 */ /* 0x001fc800078e0206 */
[----:B--2---:R-:W-:-:S04]  /*0260*/  FADD R4, R4, 9.9999997473787516356e-06 ;  /* 0x3727c5ac04047421 */ /* 0x004fc80000000000 */
[----:B------:R-:W0:Y:S02]  /*0270*/  MUFU.SQRT R20, R4 ;  /* 0x0000000400147308 */ /* 0x000e240000002000 */
[C---:B0-----:R-:W-:Y:S02]  /*0280*/  FSETP.GT.AND P1, PT, R20.reuse, 8.50705917302346158658e+37, PT ;  /* 0x7e8000001400780b */ /* 0x041fe40003f24000 */
[----:B------:R-:W-:-:S11]  /*0290*/  FSETP.GEU.AND P2, PT, R20, 1.175494350822287508e-38, PT ;  /* 0x008000001400780b */ /* 0x000fd60003f4e000 */
[----:B------:R-:W-:-:S04]  /*02a0*/  @P1 FMUL R20, R20, 0.25 ;  /* 0x3e80000014141820 */ /* 0x000fc80000400000 */
[----:B------:R-:W-:-:S06]  /*02b0*/  @!P2 FMUL R20, R20, 16777216 ;  /* 0x4b8000001414a820 */ /* 0x000fcc0000400000 */
[----:B------:R-:W0:Y:S01]  /*02c0*/  MUFU.RCP R20, R20 ;  /* 0x0000001400147308 */ /* 0x000e220000001000 */
[----:B------:R-:W-:Y:S01]  /*02d0*/  FSEL R11, R11, 1, P1 ;  /* 0x3f8000000b0b7808 */ /* 0x000fe20000800000 */
[----:B-----5:R-:W-:-:S04]  /*02e0*/  FADD R5, R8, R5 ;  /* 0x0000000508057221 */ /* 0x020fc80000000000 */
[----:B------:R-:W-:Y:S01]  /*02f0*/  @!P2 FMUL R11, R11, 16777216 ;  /* 0x4b8000000b0ba820 */ /* 0x000fe20000400000 */
[----:B---3--:R-:W-:-:S03]  /*0300*/  FADD R9, R5, -R9 ;  /* 0x8000000905097221 */ /* 0x008fc60000000000 */
[----:B0-----:R-:W-:-:S04]  /*0310*/  FMUL R4, R20, R11 ;  /* 0x0000000b14047220 */ /* 0x001fc80000400000 */
[----:B------:R-:W-:-:S04]  /*0320*/  FMUL R4, R9, R4 ;  /* 0x0000000409047220 */ /* 0x000fc80000400000 */
[----:B----4-:R-:W-:Y:S01]  /*0330*/  FFMA R4, R4, R18, R19 ;  /* 0x0000001204047223 */ /* 0x010fe20000000013 */
[----:B------:R0:W-:Y:S04]  /*0340*/  @!P0 STG.E desc[UR4][R2.64], R5 ;  /* 0x0000000502008986 */ /* 0x0001e8000c101904 */
[----:B------:R-:W-:-:S04]  /*0350*/  FSETP.GEU.AND P1, PT, R4, RZ, PT ;  /* 0x000000ff0400720b */ /* 0x000fc80003f2e000 */
[----:B------:R-:W-:Y:S01]  /*0360*/  FSEL R9, R4, RZ, P1 ;  /* 0x000000ff04097208 */ /* 0x000fe20000800000 */
[----:B0-----:R-:W-:Y:S08]  /*0370*/  @P0 EXIT ;  /* 0x000000000000094d */ /* 0x001ff00003800000 */
[----:B------:R-:W-:Y:S01]  /*0380*/  STG.E desc[UR4][R6.64], R9 ;  /* 0x0000000906007986 */ /* 0x000fe2000c101904 */
[----:B------:R-:W-:Y:S05]  /*0390*/  EXIT ;  /* 0x000000000000794d */ /* 0x000fea0003800000 */
.L_x_0:
[----:B------:R-:W-:-:S00]  /*03a0*/  BRA `(.L_x_0) ;  /* 0xfffffffc00fc7947 */ /* 0x000fc0000383ffff */
[----:B------:R-:W-:-:S00]  /*03b0*/  NOP ;  /* 0x0000000000007918 */ /* 0x000fc00000000000 */
        /* <DEDUP_REMOVED lines=12> */
.L_x_1:


//--------------------- .nv.global.init           --------------------------
	.section	.nv.global.init,"aw",@progbits
.nv.global.init:
	.type		_$_str,@object
	.size		_$_str,(_$_str_$_2 - _$_str)
_$_str:
        /*0000*/ 	.byte	0x5f, 0x5f, 0x43, 0x55, 0x44, 0x41, 0x5f, 0x46, 0x54, 0x5a, 0x00
	.type		_$_str_$_2,@object
	.size		_$_str_$_2,(.L_1 - _$_str_$_2)
_$_str_$_2:
        /*000b*/ 	.byte	0x5f, 0x5f, 0x43, 0x55, 0x44, 0x41, 0x5f, 0x50, 0x52, 0x45, 0x43, 0x5f, 0x53, 0x51, 0x52, 0x54
        /*001b*/ 	.byte	0x00
.L_1:


//--------------------- .nv.constant0.triton_poi_fused__native_batch_norm_legit_no_training_convolution_relu_1 --------------------------
	.section	.nv.constant0.triton_poi_fused__native_batch_norm_legit_no_training_convolution_relu_1,"a",@progbits
	.sectionflags	@""
	.align	4
.nv.constant0.triton_poi_fused__native_batch_norm_legit_no_training_convolution_relu_1:
	.zero		588
